	.headerflags	@"EF_CUDA_TEXMODE_UNIFIED EF_CUDA_64BIT_ADDRESS EF_CUDA_ACCELERATORS EF_CUDA_SM90 EF_CUDA_VIRTUAL_SM(EF_CUDA_SM90)"
	.elftype	@"ET_EXEC"


//--------------------- .nv.info                  --------------------------
	.section	.nv.info,"",@"SHT_CUDA_INFO"
	.align	4


	//----- nvinfo : EIATTR_REGCOUNT
	.align		4
        /*0000*/ 	.byte	0x04, 0x2f
        /*0002*/ 	.short	(.L_1 - .L_0)
	.align		4
.L_0:
        /*0004*/ 	.word	index@(triton_poi_fused_17)
        /*0008*/ 	.word	0x0000001f


	//----- nvinfo : EIATTR_MIN_STACK_SIZE
	.align		4
.L_1:
        /*000c*/ 	.byte	0x04, 0x12
        /*000e*/ 	.short	(.L_3 - .L_2)
	.align		4
.L_2:
        /*0010*/ 	.word	index@(triton_poi_fused_17)
        /*0014*/ 	.word	0x00000000


	//----- nvinfo : EIATTR_FRAME_SIZE
	.align		4
.L_3:
        /*0018*/ 	.byte	0x04, 0x11
        /*001a*/ 	.short	(.L_5 - .L_4)
	.align		4
.L_4:
        /*001c*/ 	.word	index@(triton_poi_fused_17)
        /*0020*/ 	.word	0x00000000


	//----- nvinfo : EIATTR_MIN_STACK_SIZE
	.align		4
.L_5:
        /*0024*/ 	.byte	0x04, 0x12
        /*0026*/ 	.short	(.L_7 - .L_6)
	.align		4
.L_6:
        /*0028*/ 	.word	index@(triton_poi_fused_17)
        /*002c*/ 	.word	0x00000000
.L_7:


//--------------------- .nv.info.triton_poi_fused_17 --------------------------
	.section	.nv.info.triton_poi_fused_17,"",@"SHT_CUDA_INFO"
	.sectionflags	@""
	.align	4


	//----- nvinfo : EIATTR_CUDA_API_VERSION
	.align		4
        /*0000*/ 	.byte	0x04, 0x37
        /*0002*/ 	.short	(.L_9 - .L_8)
.L_8:
        /*0004*/ 	.word	0x0000007c


	//----- nvinfo : EIATTR_KPARAM_INFO
	.align		4
.L_9:
        /*0008*/ 	.byte	0x04, 0x17
        /*000a*/ 	.short	(.L_11 - .L_10)
.L_10:
        /*000c*/ 	.word	0x00000000
        /*0010*/ 	.short	0x0003
        /*0012*/ 	.short	0x0014
        /*0014*/ 	.byte	0x00, 0xf0, 0x11, 0x00


	//----- nvinfo : EIATTR_KPARAM_INFO
	.align		4
.L_11:
        /*0018*/ 	.byte	0x04, 0x17
        /*001a*/ 	.short	(.L_13 - .L_12)
.L_12:
        /*001c*/ 	.word	0x00000000
        /*0020*/ 	.short	0x0002
        /*0022*/ 	.short	0x0010
        /*0024*/ 	.byte	0x00, 0xf0, 0x11, 0x00


	//----- nvinfo : EIATTR_KPARAM_INFO
	.align		4
.L_13:
        /*0028*/ 	.byte	0x04, 0x17
        /*002a*/ 	.short	(.L_15 - .L_14)
.L_14:
        /*002c*/ 	.word	0x00000000
        /*0030*/ 	.short	0x0001
        /*0032*/ 	.short	0x0008
        /*0034*/ 	.byte	0x00, 0xf4, 0x21, 0x00


	//----- nvinfo : EIATTR_KPARAM_INFO
	.align		4
.L_15:
        /*0038*/ 	.byte	0x04, 0x17
        /*003a*/ 	.short	(.L_17 - .L_16)
.L_16:
        /*003c*/ 	.word	0x00000000
        /*0040*/ 	.short	0x0000
        /*0042*/ 	.short	0x0000
        /*0044*/ 	.byte	0x00, 0xf4, 0x21, 0x00


	//----- nvinfo : EIATTR_SPARSE_MMA_MASK
	.align		4
.L_17:
        /*0048*/ 	.byte	0x03, 0x50
        /*004a*/ 	.short	0x0000


	//----- nvinfo : EIATTR_MAXREG_COUNT
	.align		4
        /*004c*/ 	.byte	0x03, 0x1b
        /*004e*/ 	.short	0x00ff


	//----- nvinfo : EIATTR_EXIT_INSTR_OFFSETS
	.align		4
        /*0050*/ 	.byte	0x04, 0x1c
        /*0052*/ 	.short	(.L_19 - .L_18)


	//   ....[0]....
.L_18:
        /*0054*/ 	.word	0x000005d0


	//   ....[1]....
        /*0058*/ 	.word	0x00000620


	//----- nvinfo : EIATTR_REQNTID
	.align		4
.L_19:
        /*005c*/ 	.byte	0x04, 0x10
        /*005e*/ 	.short	(.L_21 - .L_20)
.L_20:
        /*0060*/ 	.word	0x00000080
        /*0064*/ 	.word	0x00000001
        /*0068*/ 	.word	0x00000001


	//----- nvinfo : EIATTR_CBANK_PARAM_SIZE
	.align		4
.L_21:
        /*006c*/ 	.byte	0x03, 0x19
        /*006e*/ 	.short	0x0018


	//----- nvinfo : EIATTR_PARAM_CBANK
	.align		4
        /*0070*/ 	.byte	0x04, 0x0a
        /*0072*/ 	.short	(.L_23 - .L_22)
	.align		4
.L_22:
        /*0074*/ 	.word	index@(.nv.constant0.triton_poi_fused_17)
        /*0078*/ 	.short	0x0210
        /*007a*/ 	.short	0x0018


	//----- nvinfo : EIATTR_SW_WAR
	.align		4
.L_23:
        /*007c*/ 	.byte	0x04, 0x36
        /*007e*/ 	.short	(.L_25 - .L_24)
.L_24:
        /*0080*/ 	.word	0x00000008
.L_25:


//--------------------- .nv.callgraph             --------------------------
	.section	.nv.callgraph,"",@"SHT_CUDA_CALLGRAPH"
	.align	4
	.sectionentsize	8
	.align		4
        /*0000*/ 	.word	0x00000000
	.align		4
        /*0004*/ 	.word	0xffffffff
	.align		4
        /*0008*/ 	.word	0x00000000
	.align		4
        /*000c*/ 	.word	0xfffffffe
	.align		4
        /*0010*/ 	.word	0x00000000
	.align		4
        /*0014*/ 	.word	0xfffffffd
	.align		4
        /*0018*/ 	.word	0x00000000
	.align		4
        /*001c*/ 	.word	0xfffffffc


//--------------------- .text.triton_poi_fused_17 --------------------------
	.section	.text.triton_poi_fused_17,"ax",@progbits
	.sectionflags	@"SHF_BARRIERS=1"
	.align	128
        .global         triton_poi_fused_17
        .type           triton_poi_fused_17,@function
        .size           triton_poi_fused_17,(.L_x_1 - triton_poi_fused_17)
        .other          triton_poi_fused_17,@"STO_CUDA_ENTRY STV_DEFAULT"
triton_poi_fused_17:
.text.triton_poi_fused_17:
[----:B------:R-:W0:Y:S01]  /*0000*/  LDC R1, c[0x0][0x28] ;  /* 0x00000a00ff017b82 */ /* 0x000e220000000800 */
[----:B------:R-:W1:Y:S07]  /*0010*/  S2R R21, SR_TID.X ;  /* 0x0000000000157919 */ /* 0x000e6e0000002100 */
[----:B------:R-:W2:Y:S01]  /*0020*/  LDC.64 R8, c[0x0][0x210] ;  /* 0x00008400ff087b82 */ /* 0x000ea20000000a00 */
[----:B------:R-:W-:Y:S01]  /*0030*/  IMAD.MOV.U32 R20, RZ, RZ, RZ ;  /* 0x000000ffff147224 */ /* 0x000fe200078e00ff */
[----:B------:R-:W-:Y:S01]  /*0040*/  ULDC.64 UR6, c[0x0][0x208] ;  /* 0x0000820000067ab9 */ /* 0x000fe20000000a00 */
[----:B------:R-:W3:Y:S01]  /*0050*/  S2R R0, SR_CTAID.X ;  /* 0x0000000000007919 */ /* 0x000ee20000002500 */
[----:B------:R-:W4:Y:S01]  /*0060*/  S2R R18, SR_CTAID.Y ;  /* 0x0000000000127919 */ /* 0x000f220000002600 */
[----:B------:R-:W-:Y:S01]  /*0070*/  IMAD.MOV.U32 R28, RZ, RZ, RZ ;  /* 0x000000ffff1c7224 */ /* 0x000fe200078e00ff */
[----:B-1----:R-:W-:Y:S01]  /*0080*/  SHF.R.U32.HI R19, RZ, 0x4, R21 ;  /* 0x00000004ff137819 */ /* 0x002fe20000011615 */
[----:B---3--:R-:W-:-:S03]  /*0090*/  IMAD.SHL.U32 R0, R0, 0x10, RZ ;  /* 0x0000001000007824 */ /* 0x008fc600078e00ff */
[----:B------:R-:W-:Y:S01]  /*00a0*/  SGXT.U32 R19, R19, 0x3 ;  /* 0x000000031313781a */ /* 0x000fe20000000000 */
[----:B----4-:R-:W-:Y:S01]  /*00b0*/  IMAD.SHL.U32 R18, R18, 0x40, RZ ;  /* 0x0000004012127824 */ /* 0x010fe200078e00ff */
[----:B------:R-:W-:-:S04]  /*00c0*/  LOP3.LUT R12, R0, 0xf, R21, 0xf8, !PT ;  /* 0x0000000f000c7812 */ /* 0x000fc800078ef815 */
[----:B------:R-:W-:Y:S02]  /*00d0*/  LOP3.LUT R3, R18, 0x8, R19, 0xfe, !PT ;  /* 0x0000000812037812 */ /* 0x000fe400078efe13 */
[----:B------:R-:W-:Y:S02]  /*00e0*/  LOP3.LUT R5, R18, 0x18, R19, 0xfe, !PT ;  /* 0x0000001812057812 */ /* 0x000fe400078efe13 */
[----:B------:R-:W-:Y:S01]  /*00f0*/  LOP3.LUT R2, R18, R19, RZ, 0xfc, !PT ;  /* 0x0000001312027212 */ /* 0x000fe200078efcff */
[--C-:B------:R-:W-:Y:S01]  /*0100*/  IMAD R3, R3, 0x9, R12.reuse ;  /* 0x0000000903037824 */ /* 0x100fe200078e020c */
[----:B------:R-:W-:Y:S01]  /*0110*/  LOP3.LUT R4, R18, 0x10, R19, 0xfe, !PT ;  /* 0x0000001012047812 */ /* 0x000fe200078efe13 */
        /* <DEDUP_REMOVED lines=9> */
[----:B------:R-:W-:Y:S01]  /*01b0*/  ISETP.GE.AND P0, PT, R12, 0x9, PT ;  /* 0x000000090c00780c */ /* 0x000fe20003f06270 */
[----:B------:R-:W-:-:S02]  /*01c0*/  IMAD R25, R10, 0x9, R12 ;  /* 0x000000090a197824 */ /* 0x000fc400078e020c */
[----:B------:R-:W-:Y:S02]  /*01d0*/  IMAD R27, R11, 0x9, R12 ;  /* 0x000000090b1b7824 */ /* 0x000fe400078e020c */
[----:B--2---:R-:W-:-:S04]  /*01e0*/  IMAD.WIDE R14, R3, 0x4, R8 ;  /* 0x00000004030e7825 */ /* 0x004fc800078e0208 */
[----:B------:R-:W-:-:S04]  /*01f0*/  IMAD.WIDE R10, R5, 0x4, R8 ;  /* 0x00000004050a7825 */ /* 0x000fc800078e0208 */
[----:B------:R-:W-:-:S04]  /*0200*/  IMAD.WIDE R16, R17, 0x4, R8 ;  /* 0x0000000411107825 */ /* 0x000fc800078e0208 */
[--C-:B------:R-:W-:Y:S01]  /*0210*/  IMAD.WIDE R12, R13, 0x4, R8.reuse ;  /* 0x000000040d0c7825 */ /* 0x100fe200078e0208 */
[----:B------:R-:W2:Y:S03]  /*0220*/  @!P0 LDG.E.EL R20, desc[UR6][R16.64] ;  /* 0x0000000610148981 */ /* 0x000ea6000c2e1900 */
[----:B------:R-:W-:Y:S01]  /*0230*/  IMAD.WIDE R4, R23, 0x4, R8 ;  /* 0x0000000417047825 */ /* 0x000fe200078e0208 */
[----:B------:R-:W-:-:S03]  /*0240*/  CS2R R22, SRZ ;  /* 0x0000000000167805 */ /* 0x000fc6000001ff00 */
[----:B------:R-:W-:-:S03]  /*0250*/  IMAD.WIDE R6, R7, 0x4, R8 ;  /* 0x0000000407067825 */ /* 0x000fc600078e0208 */
[----:B------:R1:W3:Y:S01]  /*0260*/  @!P0 LDG.E.EL R22, desc[UR6][R12.64] ;  /* 0x000000060c168981 */ /* 0x0002e2000c2e1900 */
[--C-:B------:R-:W-:Y:S01]  /*0270*/  IMAD.WIDE R2, R25, 0x4, R8.reuse ;  /* 0x0000000419027825 */ /* 0x100fe200078e0208 */
[----:B------:R-:W-:Y:S02]  /*0280*/  CS2R R24, SRZ ;  /* 0x0000000000187805 */ /* 0x000fe4000001ff00 */
[----:B------:R4:W5:Y:S01]  /*0290*/  @!P0 LDG.E.EL R23, desc[UR6][R10.64] ;  /* 0x000000060a178981 */ /* 0x000962000c2e1900 */
[----:B------:R-:W-:Y:S01]  /*02a0*/  IMAD.WIDE R8, R27, 0x4, R8 ;  /* 0x000000041b087825 */ /* 0x000fe200078e0208 */
[----:B------:R-:W-:Y:S02]  /*02b0*/  CS2R R26, SRZ ;  /* 0x00000000001a7805 */ /* 0x000fe4000001ff00 */
[----:B------:R-:W5:Y:S04]  /*02c0*/  @!P0 LDG.E.EL R24, desc[UR6][R14.64] ;  /* 0x000000060e188981 */ /* 0x000f68000c2e1900 */
[----:B------:R1:W5:Y:S04]  /*02d0*/  @!P0 LDG.E.EL R25, desc[UR6][R4.64] ;  /* 0x0000000604198981 */ /* 0x000368000c2e1900 */
[----:B------:R-:W5:Y:S04]  /*02e0*/  @!P0 LDG.E.EL R26, desc[UR6][R6.64] ;  /* 0x00000006061a8981 */ /* 0x000f68000c2e1900 */
[----:B------:R4:W5:Y:S04]  /*02f0*/  @!P0 LDG.E.EL R28, desc[UR6][R2.64] ;  /* 0x00000006021c8981 */ /* 0x000968000c2e1900 */
[----:B------:R4:W5:Y:S01]  /*0300*/  @!P0 LDG.E.EL R27, desc[UR6][R8.64] ;  /* 0x00000006081b8981 */ /* 0x000962000c2e1900 */
[----:B------:R-:W4:Y:S01]  /*0310*/  S2UR UR5, SR_CgaCtaId ;  /* 0x00000000000579c3 */ /* 0x000f220000008800 */
[----:B-1----:R-:W-:Y:S01]  /*0320*/  IMAD.SHL.U32 R12, R21, 0x40, RZ ;  /* 0x00000040150c7824 */ /* 0x002fe200078e00ff */
[----:B------:R-:W-:-:S04]  /*0330*/  UMOV UR4, 0x400 ;  /* 0x0000040000047882 */ /* 0x000fc80000000000 */
[----:B------:R-:W-:-:S04]  /*0340*/  LOP3.LUT R12, R12, 0x3c0, RZ, 0xc0, !PT ;  /* 0x000003c00c0c7812 */ /* 0x000fc800078ec0ff */
[----:B----4-:R-:W-:-:S04]  /*0350*/  LOP3.LUT R11, R12, R19, RZ, 0xfc, !PT ;  /* 0x000000130c0b7212 */ /* 0x010fc800078efcff */
[----:B------:R-:W-:Y:S01]  /*0360*/  LEA.HI R12, R12, R11, RZ, 0x1c ;  /* 0x0000000b0c0c7211 */ /* 0x000fe200078fe0ff */
[----:B0-----:R-:W-:-:S06]  /*0370*/  UPRMT UR4, UR5, 0x654, UR4 ;  /* 0x0000065405047896 */ /* 0x001fcc0008000004 */
[----:B------:R-:W-:Y:S01]  /*0380*/  LEA R13, R12, UR4, 0x2 ;  /* 0x000000040c0d7c11 */ /* 0x000fe2000f8e10ff */
[----:B------:R-:W-:Y:S01]  /*0390*/  IMAD.SHL.U32 R11, R21, 0x4, RZ ;  /* 0x00000004150b7824 */ /* 0x000fe200078e00ff */
[----:B------:R-:W-:-:S04]  /*03a0*/  SHF.R.U32.HI R4, RZ, 0x2, R21 ;  /* 0x00000002ff047819 */ /* 0x000fc80000011615 */
[----:B------:R-:W-:Y:S02]  /*03b0*/  LOP3.LUT R3, R4, 0x1c, RZ, 0xc0, !PT ;  /* 0x0000001c04037812 */ /* 0x000fe400078ec0ff */
[----:B------:R-:W-:-:S05]  /*03c0*/  LOP3.LUT R8, R11, 0x1fc, RZ, 0xc0, !PT ;  /* 0x000001fc0b087812 */ /* 0x000fca00078ec0ff */
[----:B------:R-:W-:-:S05]  /*03d0*/  IMAD.IADD R3, R8, 0x1, R3 ;  /* 0x0000000108037824 */ /* 0x000fca00078e0203 */
[----:B------:R-:W-:Y:S01]  /*03e0*/  LEA R4, R3, UR4, 0x2 ;  /* 0x0000000403047c11 */ /* 0x000fe2000f8e10ff */
[----:B------:R-:W-:Y:S01]  /*03f0*/  IMAD.MOV.U32 R10, RZ, RZ, RZ ;  /* 0x000000ffff0a7224 */ /* 0x000fe200078e00ff */
[----:B------:R-:W-:Y:S01]  /*0400*/  LOP3.LUT R11, R18, 0x3c, R11, 0xf8, !PT ;  /* 0x0000003c120b7812 */ /* 0x000fe200078ef80b */
[----:B------:R-:W0:Y:S04]  /*0410*/  LDC.64 R2, c[0x0][0x218] ;  /* 0x00008600ff027b82 */ /* 0x000e280000000a00 */
[----:B------:R-:W-:-:S05]  /*0420*/  IMAD.HI R9, R11, -0x6db6db6d, R10 ;  /* 0x924924930b097827 */ /* 0x000fca00078e020a */
[----:B------:R-:W-:-:S04]  /*0430*/  SHF.R.U32.HI R10, RZ, 0x1f, R9 ;  /* 0x0000001fff0a7819 */ /* 0x000fc80000011609 */
[----:B------:R-:W-:Y:S02]  /*0440*/  LEA.HI.SX32 R10, R9, R10, 0x19 ;  /* 0x0000000a090a7211 */ /* 0x000fe400078fcaff */
[----:B------:R-:W-:Y:S02]  /*0450*/  LOP3.LUT R12, R8, 0x200, RZ, 0xfc, !PT ;  /* 0x00000200080c7812 */ /* 0x000fe400078efcff */
[----:B------:R-:W-:Y:S01]  /*0460*/  LOP3.LUT R9, R0, R19, RZ, 0xfc, !PT ;  /* 0x0000001300097212 */ /* 0x000fe200078efcff */
[C---:B------:R-:W-:Y:S01]  /*0470*/  IMAD R11, R10.reuse, -0xe0, R11 ;  /* 0xffffff200a0b7824 */ /* 0x040fe200078e020b */
[----:B------:R-:W-:Y:S02]  /*0480*/  LOP3.LUT R0, R0, 0x8, R19, 0xfe, !PT ;  /* 0x0000000800007812 */ /* 0x000fe400078efe13 */
[----:B------:R-:W-:Y:S01]  /*0490*/  SHF.R.U32.HI R12, RZ, 0x4, R12 ;  /* 0x00000004ff0c7819 */ /* 0x000fe2000001160c */
[----:B------:R-:W-:Y:S01]  /*04a0*/  IMAD R11, R10, 0x7e0, R11 ;  /* 0x000007e00a0b7824 */ /* 0x000fe200078e020b */
[----:B------:R-:W-:-:S02]  /*04b0*/  ISETP.GE.AND P1, PT, R9, 0x9, PT ;  /* 0x000000090900780c */ /* 0x000fc40003f26270 */
[----:B------:R-:W-:Y:S01]  /*04c0*/  ISETP.GE.AND P0, PT, R0, 0x9, PT ;  /* 0x000000090000780c */ /* 0x000fe20003f06270 */
[----:B------:R-:W-:Y:S01]  /*04d0*/  IMAD R9, R9, 0xe0, R11 ;  /* 0x000000e009097824 */ /* 0x000fe200078e020b */
[----:B--2---:R-:W-:Y:S04]  /*04e0*/  STS [R13], R20 ;  /* 0x000000140d007388 */ /* 0x004fe80000000800 */
[----:B---3--:R-:W-:Y:S04]  /*04f0*/  STS [R13+0x40], R22 ;  /* 0x000040160d007388 */ /* 0x008fe80000000800 */
[----:B-----5:R-:W-:Y:S04]  /*0500*/  STS [R13+0x60], R23 ;  /* 0x000060170d007388 */ /* 0x020fe80000000800 */
[----:B------:R-:W-:Y:S04]  /*0510*/  STS [R13+0x20], R24 ;  /* 0x000020180d007388 */ /* 0x000fe80000000800 */
[----:B------:R-:W-:Y:S04]  /*0520*/  STS [R13+0x80], R25 ;  /* 0x000080190d007388 */ /* 0x000fe80000000800 */
[----:B------:R-:W-:Y:S04]  /*0530*/  STS [R13+0xa0], R26 ;  /* 0x0000a01a0d007388 */ /* 0x000fe80000000800 */
[----:B------:R-:W-:Y:S04]  /*0540*/  STS [R13+0xc0], R28 ;  /* 0x0000c01c0d007388 */ /* 0x000fe80000000800 */
[----:B------:R1:W-:Y:S01]  /*0550*/  STS [R13+0xe0], R27 ;  /* 0x0000e01b0d007388 */ /* 0x0003e20000000800 */
[----:B------:R-:W-:Y:S06]  /*0560*/  BAR.SYNC.DEFER_BLOCKING 0x0 ;  /* 0x0000000000007b1d */ /* 0x000fec0000010000 */
[----:B------:R-:W2:Y:S01]  /*0570*/  LDS.128 R4, [R4] ;  /* 0x0000000004047984 */ /* 0x000ea20000000c00 */
[----:B-1----:R-:W-:-:S05]  /*0580*/  LOP3.LUT R13, R12, 0x3c, RZ, 0xc0, !PT ;  /* 0x0000003c0c0d7812 */ /* 0x002fca00078ec0ff */
[----:B------:R-:W-:Y:S02]  /*0590*/  IMAD.IADD R13, R8, 0x1, R13 ;  /* 0x00000001080d7824 */ /* 0x000fe400078e020d */
[----:B0-----:R-:W-:-:S03]  /*05a0*/  IMAD.WIDE R8, R9, 0x4, R2 ;  /* 0x0000000409087825 */ /* 0x001fc600078e0202 */
[----:B------:R-:W-:Y:S02]  /*05b0*/  LEA R13, R13, UR4, 0x2 ;  /* 0x000000040d0d7c11 */ /* 0x000fe4000f8e10ff */
[----:B--2---:R0:W-:Y:S02]  /*05c0*/  @!P1 STG.E.128 desc[UR6][R8.64], R4 ;  /* 0x0000000408009986 */ /* 0x0041e4000c101d06 */
[----:B0-----:R-:W-:Y:S05]  /*05d0*/  @P0 EXIT ;  /* 0x000000000000094d */ /* 0x001fea0003800000 */
[----:B------:R-:W0:Y:S01]  /*05e0*/  LDS.128 R12, [R13+0x800] ;  /* 0x000800000d0c7984 */ /* 0x000e220000000c00 */
[----:B------:R-:W-:-:S04]  /*05f0*/  IMAD R11, R0, 0xe0, R11 ;  /* 0x000000e0000b7824 */ /* 0x000fc800078e020b */
[----:B------:R-:W-:-:S05]  /*0600*/  IMAD.WIDE R2, R11, 0x4, R2 ;  /* 0x000000040b027825 */ /* 0x000fca00078e0202 */
[----:B0-----:R-:W-:Y:S01]  /*0610*/  STG.E.128 desc[UR6][R2.64], R12 ;  /* 0x0000000c02007986 */ /* 0x001fe2000c101d06 */
[----:B------:R-:W-:Y:S05]  /*0620*/  EXIT ;  /* 0x000000000000794d */ /* 0x000fea0003800000 */
.L_x_0:
[----:B------:R-:W-:-:S00]  /*0630*/  BRA `(.L_x_0) ;  /* 0xfffffffc00fc7947 */ /* 0x000fc0000383ffff */
[----:B------:R-:W-:-:S00]  /*0640*/  NOP ;  /* 0x0000000000007918 */ /* 0x000fc00000000000 */
        /* <DEDUP_REMOVED lines=11> */
.L_x_1:


//--------------------- .nv.shared.triton_poi_fused_17 --------------------------
	.section	.nv.shared.triton_poi_fused_17,"aw",@nobits
	.sectionflags	@""
	.align	16
	.zero		1024


//--------------------- .nv.constant0.triton_poi_fused_17 --------------------------
	.section	.nv.constant0.triton_poi_fused_17,"a",@progbits
	.sectionflags	@""
	.align	4
.nv.constant0.triton_poi_fused_17:
	.zero		552
